	.headerflags	@"EF_CUDA_TEXMODE_UNIFIED EF_CUDA_64BIT_ADDRESS EF_CUDA_ACCELERATORS EF_CUDA_SM90 EF_CUDA_VIRTUAL_SM(EF_CUDA_SM90)"
	.elftype	@"ET_EXEC"


//--------------------- .nv.info                  --------------------------
	.section	.nv.info,"",@"SHT_CUDA_INFO"
	.align	4


	//----- nvinfo : EIATTR_REGCOUNT
	.align		4
        /*0000*/ 	.byte	0x04, 0x2f
        /*0002*/ 	.short	(.L_1 - .L_0)
	.align		4
.L_0:
        /*0004*/ 	.word	index@(triton_poi_fused_native_layer_norm_2)
        /*0008*/ 	.word	0x00000014


	//----- nvinfo : EIATTR_MIN_STACK_SIZE
	.align		4
.L_1:
        /*000c*/ 	.byte	0x04, 0x12
        /*000e*/ 	.short	(.L_3 - .L_2)
	.align		4
.L_2:
        /*0010*/ 	.word	index@(triton_poi_fused_native_layer_norm_2)
        /*0014*/ 	.word	0x00000000


	//----- nvinfo : EIATTR_FRAME_SIZE
	.align		4
.L_3:
        /*0018*/ 	.byte	0x04, 0x11
        /*001a*/ 	.short	(.L_5 - .L_4)
	.align		4
.L_4:
        /*001c*/ 	.word	index@(triton_poi_fused_native_layer_norm_2)
        /*0020*/ 	.word	0x00000000


	//----- nvinfo : EIATTR_MIN_STACK_SIZE
	.align		4
.L_5:
        /*0024*/ 	.byte	0x04, 0x12
        /*0026*/ 	.short	(.L_7 - .L_6)
	.align		4
.L_6:
        /*0028*/ 	.word	index@(triton_poi_fused_native_layer_norm_2)
        /*002c*/ 	.word	0x00000000
.L_7:


//--------------------- .nv.info.triton_poi_fused_native_layer_norm_2 --------------------------
	.section	.nv.info.triton_poi_fused_native_layer_norm_2,"",@"SHT_CUDA_INFO"
	.sectionflags	@""
	.align	4


	//----- nvinfo : EIATTR_CUDA_API_VERSION
	.align		4
        /*0000*/ 	.byte	0x04, 0x37
        /*0002*/ 	.short	(.L_9 - .L_8)
.L_8:
        /*0004*/ 	.word	0x0000007c


	//----- nvinfo : EIATTR_KPARAM_INFO
	.align		4
.L_9:
        /*0008*/ 	.byte	0x04, 0x17
        /*000a*/ 	.short	(.L_11 - .L_10)
.L_10:
        /*000c*/ 	.word	0x00000000
        /*0010*/ 	.short	0x0006
        /*0012*/ 	.short	0x0030
        /*0014*/ 	.byte	0x00, 0xf0, 0x11, 0x00


	//----- nvinfo : EIATTR_KPARAM_INFO
	.align		4
.L_11:
        /*0018*/ 	.byte	0x04, 0x17
        /*001a*/ 	.short	(.L_13 - .L_12)
.L_12:
        /*001c*/ 	.word	0x00000000
        /*0020*/ 	.short	0x0005
        /*0022*/ 	.short	0x0028
        /*0024*/ 	.byte	0x00, 0xf4, 0x21, 0x00


	//----- nvinfo : EIATTR_KPARAM_INFO
	.align		4
.L_13:
        /*0028*/ 	.byte	0x04, 0x17
        /*002a*/ 	.short	(.L_15 - .L_14)
.L_14:
        /*002c*/ 	.word	0x00000000
        /*0030*/ 	.short	0x0004
        /*0032*/ 	.short	0x0020
        /*0034*/ 	.byte	0x00, 0xf4, 0x21, 0x00


	//----- nvinfo : EIATTR_KPARAM_INFO
	.align		4
.L_15:
        /*0038*/ 	.byte	0x04, 0x17
        /*003a*/ 	.short	(.L_17 - .L_16)
.L_16:
        /*003c*/ 	.word	0x00000000
        /*0040*/ 	.short	0x0003
        /*0042*/ 	.short	0x0018
        /*0044*/ 	.byte	0x00, 0xf4, 0x21, 0x00


	//----- nvinfo : EIATTR_KPARAM_INFO
	.align		4
.L_17:
        /*0048*/ 	.byte	0x04, 0x17
        /*004a*/ 	.short	(.L_19 - .L_18)
.L_18:
        /*004c*/ 	.word	0x00000000
        /*0050*/ 	.short	0x0002
        /*0052*/ 	.short	0x0010
        /*0054*/ 	.byte	0x00, 0xf4, 0x21, 0x00


	//----- nvinfo : EIATTR_KPARAM_INFO
	.align		4
.L_19:
        /*0058*/ 	.byte	0x04, 0x17
        /*005a*/ 	.short	(.L_21 - .L_20)
.L_20:
        /*005c*/ 	.word	0x00000000
        /*0060*/ 	.short	0x0001
        /*0062*/ 	.short	0x0008
        /*0064*/ 	.byte	0x00, 0xf4, 0x21, 0x00


	//----- nvinfo : EIATTR_KPARAM_INFO
	.align		4
.L_21:
        /*0068*/ 	.byte	0x04, 0x17
        /*006a*/ 	.short	(.L_23 - .L_22)
.L_22:
        /*006c*/ 	.word	0x00000000
        /*0070*/ 	.short	0x0000
        /*0072*/ 	.short	0x0000
        /*0074*/ 	.byte	0x00, 0xf4, 0x21, 0x00


	//----- nvinfo : EIATTR_SPARSE_MMA_MASK
	.align		4
.L_23:
        /*0078*/ 	.byte	0x03, 0x50
        /*007a*/ 	.short	0x0000


	//----- nvinfo : EIATTR_MAXREG_COUNT
	.align		4
        /*007c*/ 	.byte	0x03, 0x1b
        /*007e*/ 	.short	0x00ff


	//----- nvinfo : EIATTR_EXIT_INSTR_OFFSETS
	.align		4
        /*0080*/ 	.byte	0x04, 0x1c
        /*0082*/ 	.short	(.L_25 - .L_24)


	//   ....[0]....
.L_24:
        /*0084*/ 	.word	0x00000230


	//   ....[1]....
        /*0088*/ 	.word	0x00000250


	//----- nvinfo : EIATTR_REQNTID
	.align		4
.L_25:
        /*008c*/ 	.byte	0x04, 0x10
        /*008e*/ 	.short	(.L_27 - .L_26)
.L_26:
        /*0090*/ 	.word	0x00000080
        /*0094*/ 	.word	0x00000001
        /*0098*/ 	.word	0x00000001


	//----- nvinfo : EIATTR_CBANK_PARAM_SIZE
	.align		4
.L_27:
        /*009c*/ 	.byte	0x03, 0x19
        /*009e*/ 	.short	0x0034


	//----- nvinfo : EIATTR_PARAM_CBANK
	.align		4
        /*00a0*/ 	.byte	0x04, 0x0a
        /*00a2*/ 	.short	(.L_29 - .L_28)
	.align		4
.L_28:
        /*00a4*/ 	.word	index@(.nv.constant0.triton_poi_fused_native_layer_norm_2)
        /*00a8*/ 	.short	0x0210
        /*00aa*/ 	.short	0x0034


	//----- nvinfo : EIATTR_SW_WAR
	.align		4
.L_29:
        /*00ac*/ 	.byte	0x04, 0x36
        /*00ae*/ 	.short	(.L_31 - .L_30)
.L_30:
        /*00b0*/ 	.word	0x00000008
.L_31:


//--------------------- .nv.callgraph             --------------------------
	.section	.nv.callgraph,"",@"SHT_CUDA_CALLGRAPH"
	.align	4
	.sectionentsize	8
	.align		4
        /*0000*/ 	.word	0x00000000
	.align		4
        /*0004*/ 	.word	0xffffffff
	.align		4
        /*0008*/ 	.word	0x00000000
	.align		4
        /*000c*/ 	.word	0xfffffffe
	.align		4
        /*0010*/ 	.word	0x00000000
	.align		4
        /*0014*/ 	.word	0xfffffffd
	.align		4
        /*0018*/ 	.word	0x00000000
	.align		4
        /*001c*/ 	.word	0xfffffffc


//--------------------- .text.triton_poi_fused_native_layer_norm_2 --------------------------
	.section	.text.triton_poi_fused_native_layer_norm_2,"ax",@progbits
	.align	128
        .global         triton_poi_fused_native_layer_norm_2
        .type           triton_poi_fused_native_layer_norm_2,@function
        .size           triton_poi_fused_native_layer_norm_2,(.L_x_1 - triton_poi_fused_native_layer_norm_2)
        .other          triton_poi_fused_native_layer_norm_2,@"STO_CUDA_ENTRY STV_DEFAULT"
triton_poi_fused_native_layer_norm_2:
.text.triton_poi_fused_native_layer_norm_2:
[----:B------:R-:W0:Y:S01]  /*0000*/  LDC R1, c[0x0][0x28] ;  /* 0x00000a00ff017b82 */ /* 0x000e220000000800 */
[----:B------:R-:W1:Y:S07]  /*0010*/  S2R R0, SR_TID.X ;  /* 0x0000000000007919 */ /* 0x000e6e0000002100 */
[----:B------:R-:W2:Y:S01]  /*0020*/  LDC.64 R12, c[0x0][0x210] ;  /* 0x00008400ff0c7b82 */ /* 0x000ea20000000a00 */
[----:B------:R-:W-:Y:S01]  /*0030*/  ULDC.64 UR4, c[0x0][0x208] ;  /* 0x0000820000047ab9 */ /* 0x000fe20000000a00 */
[----:B------:R-:W3:Y:S06]  /*0040*/  S2R R3, SR_CTAID.X ;  /* 0x0000000000037919 */ /* 0x000eec0000002500 */
[----:B------:R-:W4:Y:S08]  /*0050*/  LDC.64 R10, c[0x0][0x218] ;  /* 0x00008600ff0a7b82 */ /* 0x000f300000000a00 */
[----:B------:R-:W5:Y:S08]  /*0060*/  LDC.64 R6, c[0x0][0x220] ;  /* 0x00008800ff067b82 */ /* 0x000f700000000a00 */
[----:B------:R-:W5:Y:S01]  /*0070*/  LDC.64 R4, c[0x0][0x228] ;  /* 0x00008a00ff047b82 */ /* 0x000f620000000a00 */
[----:B-1----:R-:W-:-:S04]  /*0080*/  LOP3.LUT R0, R0, 0x7f, RZ, 0xc0, !PT ;  /* 0x0000007f00007812 */ /* 0x002fc800078ec0ff */
[----:B---3--:R-:W-:-:S03]  /*0090*/  LEA R0, R3, R0, 0x7 ;  /* 0x0000000003007211 */ /* 0x008fc600078e38ff */
[----:B------:R-:W1:Y:S01]  /*00a0*/  LDC.64 R2, c[0x0][0x230] ;  /* 0x00008c00ff027b82 */ /* 0x000e620000000a00 */
[----:B------:R-:W-:Y:S01]  /*00b0*/  SHF.R.S32.HI R9, RZ, 0x1f, R0 ;  /* 0x0000001fff097819 */ /* 0x000fe20000011400 */
[C---:B--2---:R-:W-:Y:S01]  /*00c0*/  IMAD.WIDE R12, R0.reuse, 0x4, R12 ;  /* 0x00000004000c7825 */ /* 0x044fe200078e020c */
[----:B------:R-:W-:Y:S02]  /*00d0*/  ISETP.GE.AND P0, PT, R0, 0x100, PT ;  /* 0x000001000000780c */ /* 0x000fe40003f06270 */
[----:B------:R-:W-:Y:S02]  /*00e0*/  LEA.HI R14, R9, R0, RZ, 0x2 ;  /* 0x00000000090e7211 */ /* 0x000fe400078f10ff */
[----:B------:R-:W-:Y:S02]  /*00f0*/  CS2R R8, SRZ ;  /* 0x0000000000087805 */ /* 0x000fe4000001ff00 */
[----:B------:R-:W-:Y:S02]  /*0100*/  SHF.R.S32.HI R15, RZ, 0x2, R14 ;  /* 0x00000002ff0f7819 */ /* 0x000fe4000001140e */
[----:B------:R-:W-:-:S03]  /*0110*/  LOP3.LUT R17, R14, 0xfffffffc, RZ, 0xc0, !PT ;  /* 0xfffffffc0e117812 */ /* 0x000fc600078ec0ff */
[C---:B----4-:R-:W-:Y:S01]  /*0120*/  IMAD.WIDE R10, R15.reuse, 0x4, R10 ;  /* 0x000000040f0a7825 */ /* 0x050fe200078e020a */
[----:B------:R-:W-:Y:S01]  /*0130*/  IADD3 R17, R0, -R17, RZ ;  /* 0x8000001100117210 */ /* 0x000fe20007ffe0ff */
[----:B------:R-:W-:Y:S01]  /*0140*/  HFMA2.MMA R16, -RZ, RZ, 0, 0 ;  /* 0x00000000ff107435 */ /* 0x000fe200000001ff */
[----:B------:R2:W3:Y:S01]  /*0150*/  @!P0 LDG.E R8, desc[UR4][R12.64] ;  /* 0x000000040c088981 */ /* 0x0004e2000c1e1900 */
[----:B-----5:R-:W-:Y:S01]  /*0160*/  IMAD.WIDE R6, R15, 0x4, R6 ;  /* 0x000000040f067825 */ /* 0x020fe200078e0206 */
[----:B------:R-:W-:Y:S02]  /*0170*/  CS2R R14, SRZ ;  /* 0x00000000000e7805 */ /* 0x000fe4000001ff00 */
[----:B------:R-:W3:Y:S01]  /*0180*/  @!P0 LDG.E.EL R9, desc[UR4][R10.64] ;  /* 0x000000040a098981 */ /* 0x000ee2000c2e1900 */
[----:B0-----:R-:W-:-:S03]  /*0190*/  IMAD.WIDE R4, R17, 0x4, R4 ;  /* 0x0000000411047825 */ /* 0x001fc600078e0204 */
[----:B------:R-:W4:Y:S01]  /*01a0*/  @!P0 LDG.E.EL R14, desc[UR4][R6.64] ;  /* 0x00000004060e8981 */ /* 0x000f22000c2e1900 */
[----:B-1----:R-:W-:Y:S01]  /*01b0*/  IMAD.WIDE R2, R17, 0x4, R2 ;  /* 0x0000000411027825 */ /* 0x002fe200078e0202 */
[----:B--2---:R-:W0:Y:S02]  /*01c0*/  LDC.64 R12, c[0x0][0x238] ;  /* 0x00008e00ff0c7b82 */ /* 0x004e240000000a00 */
[----:B------:R-:W2:Y:S04]  /*01d0*/  @!P0 LDG.E.EL R15, desc[UR4][R4.64] ;  /* 0x00000004040f8981 */ /* 0x000ea8000c2e1900 */
[----:B------:R-:W2:Y:S01]  /*01e0*/  @!P0 LDG.E.EL R16, desc[UR4][R2.64] ;  /* 0x0000000402108981 */ /* 0x000ea2000c2e1900 */
[----:B---3--:R-:W-:-:S04]  /*01f0*/  FADD R9, -R9, R8 ;  /* 0x0000000809097221 */ /* 0x008fc80000000100 */
[----:B----4-:R-:W-:Y:S01]  /*0200*/  FMUL R11, R9, R14 ;  /* 0x0000000e090b7220 */ /* 0x010fe20000400000 */
[----:B0-----:R-:W-:-:S04]  /*0210*/  IMAD.WIDE R8, R0, 0x4, R12 ;  /* 0x0000000400087825 */ /* 0x001fc800078e020c */
[----:B--2---:R-:W-:Y:S01]  /*0220*/  FFMA R11, R11, R15, R16 ;  /* 0x0000000f0b0b7223 */ /* 0x004fe20000000010 */
[----:B------:R-:W-:Y:S06]  /*0230*/  @P0 EXIT ;  /* 0x000000000000094d */ /* 0x000fec0003800000 */
[----:B------:R-:W-:Y:S01]  /*0240*/  STG.E desc[UR4][R8.64], R11 ;  /* 0x0000000b08007986 */ /* 0x000fe2000c101904 */
[----:B------:R-:W-:Y:S05]  /*0250*/  EXIT ;  /* 0x000000000000794d */ /* 0x000fea0003800000 */
.L_x_0:
[----:B------:R-:W-:-:S00]  /*0260*/  BRA `(.L_x_0) ;  /* 0xfffffffc00fc7947 */ /* 0x000fc0000383ffff */
[----:B------:R-:W-:-:S00]  /*0270*/  NOP ;  /* 0x0000000000007918 */ /* 0x000fc00000000000 */
        /* <DEDUP_REMOVED lines=8> */
.L_x_1:


//--------------------- .nv.constant0.triton_poi_fused_native_layer_norm_2 --------------------------
	.section	.nv.constant0.triton_poi_fused_native_layer_norm_2,"a",@progbits
	.sectionflags	@""
	.align	4
.nv.constant0.triton_poi_fused_native_layer_norm_2:
	.zero		580
